//
// Generated by NVIDIA NVVM Compiler
//
// Compiler Build ID: CL-36424714
// Cuda compilation tools, release 13.0, V13.0.88
// Based on NVVM 20.0.0
//

.version 9.0
.target sm_100
.address_size 64

	// .globl	_Z3addPiS_
.extern .func  (.param .b32 func_retval0) vprintf
(
	.param .b64 vprintf_param_0,
	.param .b64 vprintf_param_1
)
;
.global .align 1 .b8 $str[8] = {37, 100, 33, 61, 37, 100, 10};

.visible .entry _Z3addPiS_(
	.param .u64 .ptr .align 1 _Z3addPiS__param_0,
	.param .u64 .ptr .align 1 _Z3addPiS__param_1
)
{
	.local .align 8 .b8 	__local_depot0[8];
	.reg .b64 	%SP;
	.reg .b64 	%SPL;
	.reg .pred 	%p<3>;
	.reg .b32 	%r<18>;
	.reg .b64 	%rd<12>;

	mov.u64 	%SPL, __local_depot0;
	cvta.local.u64 	%SP, %SPL;
	ld.param.u64 	%rd3, [_Z3addPiS__param_0];
	ld.param.u64 	%rd4, [_Z3addPiS__param_1];
	cvta.to.global.u64 	%rd5, %rd3;
	cvta.to.global.u64 	%rd6, %rd4;
	mov.u32 	%r10, %ctaid.x;
	mul.wide.u32 	%rd7, %r10, 4;
	add.s64 	%rd1, %rd6, %rd7;
	mov.b32 	%r16, 1;
	st.global.u32 	[%rd1], %r16;
	add.s64 	%rd2, %rd5, %rd7;
	ld.global.u32 	%r17, [%rd2];
	setp.lt.s32 	%p1, %r17, 1;
	@%p1 bra 	$L__BB0_3;
	mov.b32 	%r16, 1;
	mov.u32 	%r15, %r16;
$L__BB0_2:
	mul.lo.s32 	%r16, %r16, %r15;
	st.global.u32 	[%rd1], %r16;
	add.s32 	%r5, %r15, 1;
	ld.global.u32 	%r17, [%rd2];
	setp.lt.s32 	%p2, %r15, %r17;
	mov.u32 	%r15, %r5;
	@%p2 bra 	$L__BB0_2;
$L__BB0_3:
	add.u64 	%rd8, %SP, 0;
	add.u64 	%rd9, %SPL, 0;
	st.local.v2.u32 	[%rd9], {%r17, %r16};
	mov.u64 	%rd10, $str;
	cvta.global.u64 	%rd11, %rd10;
	{ // callseq 0, 0
	.param .b64 param0;
	st.param.b64 	[param0], %rd11;
	.param .b64 param1;
	st.param.b64 	[param1], %rd8;
	.param .b32 retval0;
	call.uni (retval0), 
	vprintf, 
	(
	param0, 
	param1
	);
	ld.param.b32 	%r12, [retval0];
	} // callseq 0
	ret;

}


// ===== COMPILED SASS (sm_100) =====

	.target	sm_100

	.elftype	@"ET_EXEC"


//--------------------- .note.nv.tkinfo           --------------------------
	.section	.note.nv.tkinfo,"",@"SHT_NOTE"
	.sectionflags	@"SHF_NOTE_NV_TKINFO"
	.tkinfo
        /*0018*/ 	.word	0x00000002
        /*0030*/ 	.string	""
        /*0030*/ 	.string	"ptxas"
        /*0030*/ 	.string	"Cuda compilation tools, release 13.0, V13.0.88"
        /*0030*/ 	.string	"Build cuda_13.0.r13.0/compiler.36424714_0"
        /*0030*/ 	.string	"-arch sm_100 -m 64 "



//--------------------- .note.nv.cuinfo           --------------------------
	.section	.note.nv.cuinfo,"",@"SHT_NOTE"
	.sectionflags	@"SHF_NOTE_NV_CUINFO"
        /*0018*/ 	.short	0x0002
        /*001a*/ 	.short	0x0064
        /*001c*/ 	.short	0x0082
	.zero		2


//--------------------- .nv.info                  --------------------------
	.section	.nv.info,"",@"SHT_CUDA_INFO"
	.align	4


	//----- nvinfo : EIATTR_REGCOUNT
	.align		4
        /*0000*/ 	.byte	0x04, 0x2f
        /*0002*/ 	.short	(.L_2 - .L_1)
	.align		4
.L_1:
        /*0004*/ 	.word	index@(_Z3addPiS_)
        /*0008*/ 	.word	0x00000018


	//----- nvinfo : EIATTR_FRAME_SIZE
	.align		4
.L_2:
        /*000c*/ 	.byte	0x04, 0x11
        /*000e*/ 	.short	(.L_4 - .L_3)
	.align		4
.L_3:
        /*0010*/ 	.word	index@(_Z3addPiS_)
        /*0014*/ 	.word	0x00000008


	//----- nvinfo : EIATTR_MIN_STACK_SIZE
	.align		4
.L_4:
        /*0018*/ 	.byte	0x04, 0x12
        /*001a*/ 	.short	(.L_6 - .L_5)
	.align		4
.L_5:
        /*001c*/ 	.word	index@(_Z3addPiS_)
        /*0020*/ 	.word	0x00000008
.L_6:


//--------------------- .nv.compat                --------------------------
	.section	.nv.compat,"",@"SHT_CUDA_COMPAT_INFO"
	.align	4
        /*0000*/ 	.byte	0x02, 0x09, 0x00, 0x00, 0x02, 0x02, 0x01, 0x00, 0x02, 0x05, 0x05, 0x00, 0x03, 0x07, 0x01, 0x01
        /*0010*/ 	.byte	0x02, 0x03, 0x00, 0x00, 0x02, 0x06, 0x01, 0x00, 0x04, 0x0b, 0x08, 0x00, 0x09, 0x00, 0x00, 0x00
        /*0020*/ 	.byte	0x00, 0x00, 0x00, 0x00


//--------------------- .nv.info._Z3addPiS_       --------------------------
	.section	.nv.info._Z3addPiS_,"",@"SHT_CUDA_INFO"
	.sectionflags	@""
	.align	4


	//----- nvinfo : EIATTR_CUDA_API_VERSION
	.align		4
        /*0000*/ 	.byte	0x04, 0x37
        /*0002*/ 	.short	(.L_8 - .L_7)
.L_7:
        /*0004*/ 	.word	0x00000082


	//----- nvinfo : EIATTR_KPARAM_INFO
	.align		4
.L_8:
        /*0008*/ 	.byte	0x04, 0x17
        /*000a*/ 	.short	(.L_10 - .L_9)
.L_9:
        /*000c*/ 	.word	0x00000000
        /*0010*/ 	.short	0x0001
        /*0012*/ 	.short	0x0008
        /*0014*/ 	.byte	0x00, 0xf5, 0x21, 0x00


	//----- nvinfo : EIATTR_KPARAM_INFO
	.align		4
.L_10:
        /*0018*/ 	.byte	0x04, 0x17
        /*001a*/ 	.short	(.L_12 - .L_11)
.L_11:
        /*001c*/ 	.word	0x00000000
        /*0020*/ 	.short	0x0000
        /*0022*/ 	.short	0x0000
        /*0024*/ 	.byte	0x00, 0xf5, 0x21, 0x00


	//----- nvinfo : EIATTR_SPARSE_MMA_MASK
	.align		4
.L_12:
        /*0028*/ 	.byte	0x03, 0x50
        /*002a*/ 	.short	0x0000


	//----- nvinfo : EIATTR_MAXREG_COUNT
	.align		4
        /*002c*/ 	.byte	0x03, 0x1b
        /*002e*/ 	.short	0x00ff


	//----- nvinfo : EIATTR_EXTERNS
	.align		4
        /*0030*/ 	.byte	0x04, 0x0f
        /*0032*/ 	.short	(.L_14 - .L_13)


	//   ....[0]....
	.align		4
.L_13:
        /*0034*/ 	.word	index@(vprintf)


	//----- nvinfo : EIATTR_MERCURY_ISA_VERSION
	.align		4
.L_14:
        /*0038*/ 	.byte	0x03, 0x5f
        /*003a*/ 	.short	0x0101


	//----- nvinfo : EIATTR_VRC_CTA_INIT_COUNT
	.align		4
        /*003c*/ 	.byte	0x02, 0x4a
	.zero		1
	.zero		1


	//----- nvinfo : EIATTR_SYSCALL_OFFSETS
	.align		4
        /*0040*/ 	.byte	0x04, 0x46
        /*0042*/ 	.short	(.L_16 - .L_15)


	//   ....[0]....
.L_15:
        /*0044*/ 	.word	0x00000210


	//----- nvinfo : EIATTR_EXIT_INSTR_OFFSETS
	.align		4
.L_16:
        /*0048*/ 	.byte	0x04, 0x1c
        /*004a*/ 	.short	(.L_18 - .L_17)


	//   ....[0]....
.L_17:
        /*004c*/ 	.word	0x00000220


	//----- nvinfo : EIATTR_CBANK_PARAM_SIZE
	.align		4
.L_18:
        /*0050*/ 	.byte	0x03, 0x19
        /*0052*/ 	.short	0x0010


	//----- nvinfo : EIATTR_PARAM_CBANK
	.align		4
        /*0054*/ 	.byte	0x04, 0x0a
        /*0056*/ 	.short	(.L_20 - .L_19)
	.align		4
.L_19:
        /*0058*/ 	.word	index@(.nv.constant0._Z3addPiS_)
        /*005c*/ 	.short	0x0380
        /*005e*/ 	.short	0x0010


	//----- nvinfo : EIATTR_SW_WAR
	.align		4
.L_20:
        /*0060*/ 	.byte	0x04, 0x36
        /*0062*/ 	.short	(.L_22 - .L_21)
.L_21:
        /*0064*/ 	.word	0x00000008
.L_22:


//--------------------- .nv.callgraph             --------------------------
	.section	.nv.callgraph,"",@"SHT_CUDA_CALLGRAPH"
	.align	4
	.sectionentsize	8
	.align		4
        /*0000*/ 	.word	0x00000000
	.align		4
        /*0004*/ 	.word	0xffffffff
	.align		4
        /*0008*/ 	.word	index@(_Z3addPiS_)
	.align		4
        /*000c*/ 	.word	index@(vprintf)
	.align		4
        /*0010*/ 	.word	0x00000000
	.align		4
        /*0014*/ 	.word	0xfffffffe
	.align		4
        /*0018*/ 	.word	0x00000000
	.align		4
        /*001c*/ 	.word	0xfffffffd
	.align		4
        /*0020*/ 	.word	0x00000000
	.align		4
        /*0024*/ 	.word	0xfffffffc


//--------------------- .nv.constant4             --------------------------
	.section	.nv.constant4,"a",@progbits
	.align	8
	.align		8
.nv.constant4:
        /*0000*/ 	.dword	vprintf
	.align		8
        /*0008*/ 	.dword	$str


//--------------------- .text._Z3addPiS_          --------------------------
	.section	.text._Z3addPiS_,"ax",@progbits
	.align	128
        .global         _Z3addPiS_
        .type           _Z3addPiS_,@function
        .size           _Z3addPiS_,(.L_x_4 - _Z3addPiS_)
        .other          _Z3addPiS_,@"STO_CUDA_ENTRY STV_DEFAULT"
_Z3addPiS_:
.text._Z3addPiS_:
[----:B------:R-:W0:Y:S01]  /*0000*/  LDC R1, c[0x0][0x37c] ;  /* 0x0000df00ff017b82 */ /* 0x000e220000000800 */
[----:B------:R-:W1:Y:S07]  /*0010*/  S2R R3, SR_CTAID.X ;  /* 0x0000000000037919 */ /* 0x000e6e0000002500 */
[----:B------:R-:W1:Y:S01]  /*0020*/  LDC.64 R4, c[0x0][0x388] ;  /* 0x0000e200ff047b82 */ /* 0x000e620000000a00 */
[----:B------:R-:W2:Y:S01]  /*0030*/  LDCU.64 UR4, c[0x0][0x358] ;  /* 0x00006b00ff0477ac */ /* 0x000ea20008000a00 */
[----:B------:R-:W-:-:S02]  /*0040*/  HFMA2 R11, -RZ, RZ, 0, 5.9604644775390625e-08 ;  /* 0x00000001ff0b7431 */ /* 0x000fc400000001ff */
[----:B0-----:R-:W-:-:S04]  /*0050*/  VIADD R1, R1, 0xfffffff8 ;  /* 0xfffffff801017836 */ /* 0x001fc80000000000 */
[----:B------:R-:W0:Y:S01]  /*0060*/  LDC.64 R8, c[0x0][0x380] ;  /* 0x0000e000ff087b82 */ /* 0x000e220000000a00 */
[----:B-1----:R-:W-:-:S04]  /*0070*/  IMAD.WIDE.U32 R4, R3, 0x4, R4 ;  /* 0x0000000403047825 */ /* 0x002fc800078e0004 */
[----:B0-----:R-:W-:Y:S01]  /*0080*/  IMAD.WIDE.U32 R8, R3, 0x4, R8 ;  /* 0x0000000403087825 */ /* 0x001fe200078e0008 */
[----:B--2---:R0:W-:Y:S04]  /*0090*/  STG.E desc[UR4][R4.64], R11 ;  /* 0x0000000b04007986 */ /* 0x0041e8000c101904 */
[----:B------:R-:W2:Y:S01]  /*00a0*/  LDG.E R2, desc[UR4][R8.64] ;  /* 0x0000000408027981 */ /* 0x000ea2000c1e1900 */
[----:B------:R-:W1:Y:S01]  /*00b0*/  LDCU UR6, c[0x0][0x2f8] ;  /* 0x00005f00ff0677ac */ /* 0x000e620008000800 */
[----:B------:R-:W-:Y:S01]  /*00c0*/  IMAD.MOV.U32 R3, RZ, RZ, 0x1 ;  /* 0x00000001ff037424 */ /* 0x000fe200078e00ff */
[----:B------:R-:W3:Y:S01]  /*00d0*/  LDCU UR7, c[0x0][0x2fc] ;  /* 0x00005f80ff0777ac */ /* 0x000ee20008000800 */
[----:B-1----:R-:W-:-:S04]  /*00e0*/  IADD3 R6, P1, PT, R1, UR6, RZ ;  /* 0x0000000601067c10 */ /* 0x002fc8000ff3e0ff */
[----:B---3--:R-:W-:Y:S02]  /*00f0*/  IADD3.X R7, PT, PT, RZ, UR7, RZ, P1, !PT ;  /* 0x00000007ff077c10 */ /* 0x008fe40008ffe4ff */
[----:B--2---:R-:W-:-:S13]  /*0100*/  ISETP.GE.AND P0, PT, R2, 0x1, PT ;  /* 0x000000010200780c */ /* 0x004fda0003f06270 */
[----:B0-----:R-:W-:Y:S05]  /*0110*/  @!P0 BRA `(.L_x_0) ;  /* 0x0000000000208947 */ /* 0x001fea0003800000 */
[----:B------:R-:W-:Y:S01]  /*0120*/  IMAD.MOV.U32 R0, RZ, RZ, 0x1 ;  /* 0x00000001ff007424 */ /* 0x000fe200078e00ff */
[----:B------:R-:W-:-:S07]  /*0130*/  MOV R3, 0x1 ;  /* 0x0000000100037802 */ /* 0x000fce0000000f00 */
.L_x_1:
[----:B------:R-:W-:-:S05]  /*0140*/  IMAD R3, R0, R3, RZ ;  /* 0x0000000300037224 */ /* 0x000fca00078e02ff */
[----:B------:R0:W-:Y:S04]  /*0150*/  STG.E desc[UR4][R4.64], R3 ;  /* 0x0000000304007986 */ /* 0x0001e8000c101904 */
[----:B------:R-:W2:Y:S02]  /*0160*/  LDG.E R2, desc[UR4][R8.64] ;  /* 0x0000000408027981 */ /* 0x000ea4000c1e1900 */
[C---:B--2---:R-:W-:Y:S01]  /*0170*/  ISETP.GE.AND P0, PT, R0.reuse, R2, PT ;  /* 0x000000020000720c */ /* 0x044fe20003f06270 */
[----:B------:R-:W-:-:S12]  /*0180*/  VIADD R0, R0, 0x1 ;  /* 0x0000000100007836 */ /* 0x000fd80000000000 */
[----:B0-----:R-:W-:Y:S05]  /*0190*/  @!P0 BRA `(.L_x_1) ;  /* 0xfffffffc00e88947 */ /* 0x001fea000383ffff */
.L_x_0:
[----:B------:R-:W-:Y:S01]  /*01a0*/  MOV R0, 0x0 ;  /* 0x0000000000007802 */ /* 0x000fe20000000f00 */
[----:B------:R0:W-:Y:S01]  /*01b0*/  STL.64 [R1], R2 ;  /* 0x0000000201007387 */ /* 0x0001e20000100a00 */
[----:B------:R-:W1:Y:S02]  /*01c0*/  LDCU.64 UR4, c[0x4][0x8] ;  /* 0x01000100ff0477ac */ /* 0x000e640008000a00 */
[----:B------:R0:W2:Y:S01]  /*01d0*/  LDC.64 R8, c[0x4][R0] ;  /* 0x0100000000087b82 */ /* 0x0000a20000000a00 */
[----:B-1----:R-:W-:Y:S01]  /*01e0*/  MOV R4, UR4 ;  /* 0x0000000400047c02 */ /* 0x002fe20008000f00 */
[----:B0-----:R-:W-:-:S07]  /*01f0*/  IMAD.U32 R5, RZ, RZ, UR5 ;  /* 0x00000005ff057e24 */ /* 0x001fce000f8e00ff */
[----:B------:R-:W-:-:S07]  /*0200*/  LEPC R20, `(.L_x_2) ;  /* 0x000000001014794e */ /* 0x000fce0000000000 */
[----:B--2---:R-:W-:Y:S05]  /*0210*/  CALL.ABS.NOINC R8 ;  /* 0x0000000008007343 */ /* 0x004fea0003c00000 */
.L_x_2:
[----:B------:R-:W-:Y:S05]  /*0220*/  EXIT ;  /* 0x000000000000794d */ /* 0x000fea0003800000 */
.L_x_3:
[----:B------:R-:W-:-:S00]  /*0230*/  BRA `(.L_x_3) ;  /* 0xfffffffc00fc7947 */ /* 0x000fc0000383ffff */
[----:B------:R-:W-:-:S00]  /*0240*/  NOP ;  /* 0x0000000000007918 */ /* 0x000fc00000000000 */
        /* <DEDUP_REMOVED lines=11> */
.L_x_4:


//--------------------- .nv.global.init           --------------------------
	.section	.nv.global.init,"aw",@progbits
.nv.global.init:
	.type		$str,@object
	.size		$str,(.L_0 - $str)
$str:
        /*0000*/ 	.byte	0x25, 0x64, 0x21, 0x3d, 0x25, 0x64, 0x0a, 0x00
.L_0:


//--------------------- .nv.shared.reserved.0     --------------------------
	.section	.nv.shared.reserved.0,"aw",@nobits
	.weak		__nv_reservedSMEM_offset_0_alias
	.size		__nv_reservedSMEM_offset_0_alias, 0, 64
	.other		__nv_reservedSMEM_offset_0_alias,@"STO_CUDA_RESERVED_SHARED STV_DEFAULT"
__nv_reservedSMEM_offset_0_alias:
	.zero		0
	.zero		64


//--------------------- .nv.constant0._Z3addPiS_  --------------------------
	.section	.nv.constant0._Z3addPiS_,"a",@progbits
	.sectionflags	@""
	.align	4
.nv.constant0._Z3addPiS_:
	.zero		912


//--------------------- SYMBOLS --------------------------

	.type		.nv.reservedSmem.offset0,@object
	.size		.nv.reservedSmem.offset0,0x4
	.type		vprintf,@function
